//
// Generated by NVIDIA NVVM Compiler
//
// Compiler Build ID: CL-36424714
// Cuda compilation tools, release 13.0, V13.0.88
// Based on NVVM 20.0.0
//

.version 9.0
.target sm_100
.address_size 64

	// .globl	_Z13MatrixMulCUDAPKfS0_Pfiiii

.visible .entry _Z13MatrixMulCUDAPKfS0_Pfiiii(
	.param .u64 .ptr .align 1 _Z13MatrixMulCUDAPKfS0_Pfiiii_param_0,
	.param .u64 .ptr .align 1 _Z13MatrixMulCUDAPKfS0_Pfiiii_param_1,
	.param .u64 .ptr .align 1 _Z13MatrixMulCUDAPKfS0_Pfiiii_param_2,
	.param .u32 _Z13MatrixMulCUDAPKfS0_Pfiiii_param_3,
	.param .u32 _Z13MatrixMulCUDAPKfS0_Pfiiii_param_4,
	.param .u32 _Z13MatrixMulCUDAPKfS0_Pfiiii_param_5,
	.param .u32 _Z13MatrixMulCUDAPKfS0_Pfiiii_param_6
)
{
	.reg .pred 	%p<13>;
	.reg .b32 	%r<38>;
	.reg .b32 	%f<68>;
	.reg .b64 	%rd<53>;

	ld.param.u64 	%rd7, [_Z13MatrixMulCUDAPKfS0_Pfiiii_param_0];
	ld.param.u64 	%rd8, [_Z13MatrixMulCUDAPKfS0_Pfiiii_param_1];
	ld.param.u64 	%rd6, [_Z13MatrixMulCUDAPKfS0_Pfiiii_param_2];
	ld.param.u32 	%r20, [_Z13MatrixMulCUDAPKfS0_Pfiiii_param_3];
	ld.param.u32 	%r18, [_Z13MatrixMulCUDAPKfS0_Pfiiii_param_4];
	ld.param.u32 	%r19, [_Z13MatrixMulCUDAPKfS0_Pfiiii_param_5];
	ld.param.u32 	%r21, [_Z13MatrixMulCUDAPKfS0_Pfiiii_param_6];
	cvta.to.global.u64 	%rd1, %rd8;
	cvta.to.global.u64 	%rd2, %rd7;
	mov.u32 	%r1, %ctaid.x;
	mov.u32 	%r22, %ctaid.y;
	mov.u32 	%r23, %tid.x;
	mad.lo.s32 	%r2, %r21, %r22, %r23;
	setp.ge.s32 	%p1, %r1, %r20;
	setp.ge.s32 	%p2, %r2, %r19;
	or.pred  	%p3, %p1, %p2;
	@%p3 bra 	$L__BB0_14;
	setp.lt.s32 	%p4, %r18, 1;
	mov.f32 	%f67, 0f00000000;
	@%p4 bra 	$L__BB0_13;
	mul.lo.s32 	%r3, %r18, %r1;
	and.b32  	%r4, %r18, 7;
	setp.lt.u32 	%p5, %r18, 8;
	mov.f32 	%f67, 0f00000000;
	mov.b32 	%r36, 0;
	@%p5 bra 	$L__BB0_5;
	and.b32  	%r36, %r18, 2147483640;
	neg.s32 	%r34, %r36;
	shl.b32 	%r7, %r19, 3;
	mul.wide.u32 	%rd9, %r3, 4;
	add.s64 	%rd10, %rd9, %rd2;
	add.s64 	%rd52, %rd10, 16;
	mov.f32 	%f67, 0f00000000;
	mul.wide.s32 	%rd13, %r19, 4;
	mov.u32 	%r33, %r2;
$L__BB0_4:
	.pragma "nounroll";
	ld.global.f32 	%f17, [%rd52+-16];
	mul.wide.s32 	%rd11, %r33, 4;
	add.s64 	%rd12, %rd1, %rd11;
	ld.global.f32 	%f18, [%rd12];
	fma.rn.f32 	%f19, %f17, %f18, %f67;
	ld.global.f32 	%f20, [%rd52+-12];
	add.s64 	%rd14, %rd12, %rd13;
	ld.global.f32 	%f21, [%rd14];
	fma.rn.f32 	%f22, %f20, %f21, %f19;
	ld.global.f32 	%f23, [%rd52+-8];
	add.s64 	%rd15, %rd14, %rd13;
	ld.global.f32 	%f24, [%rd15];
	fma.rn.f32 	%f25, %f23, %f24, %f22;
	ld.global.f32 	%f26, [%rd52+-4];
	add.s64 	%rd16, %rd15, %rd13;
	ld.global.f32 	%f27, [%rd16];
	fma.rn.f32 	%f28, %f26, %f27, %f25;
	ld.global.f32 	%f29, [%rd52];
	add.s64 	%rd17, %rd16, %rd13;
	ld.global.f32 	%f30, [%rd17];
	fma.rn.f32 	%f31, %f29, %f30, %f28;
	ld.global.f32 	%f32, [%rd52+4];
	add.s64 	%rd18, %rd17, %rd13;
	ld.global.f32 	%f33, [%rd18];
	fma.rn.f32 	%f34, %f32, %f33, %f31;
	ld.global.f32 	%f35, [%rd52+8];
	add.s64 	%rd19, %rd18, %rd13;
	ld.global.f32 	%f36, [%rd19];
	fma.rn.f32 	%f37, %f35, %f36, %f34;
	ld.global.f32 	%f38, [%rd52+12];
	add.s64 	%rd20, %rd19, %rd13;
	ld.global.f32 	%f39, [%rd20];
	fma.rn.f32 	%f67, %f38, %f39, %f37;
	add.s32 	%r34, %r34, 8;
	add.s32 	%r33, %r33, %r7;
	add.s64 	%rd52, %rd52, 32;
	setp.ne.s32 	%p6, %r34, 0;
	@%p6 bra 	$L__BB0_4;
$L__BB0_5:
	setp.eq.s32 	%p7, %r4, 0;
	@%p7 bra 	$L__BB0_13;
	and.b32  	%r13, %r18, 3;
	setp.lt.u32 	%p8, %r4, 4;
	@%p8 bra 	$L__BB0_8;
	add.s32 	%r25, %r36, %r3;
	mul.wide.u32 	%rd21, %r25, 4;
	add.s64 	%rd22, %rd2, %rd21;
	ld.global.f32 	%f41, [%rd22];
	mad.lo.s32 	%r26, %r36, %r19, %r2;
	mul.wide.s32 	%rd23, %r26, 4;
	add.s64 	%rd24, %rd1, %rd23;
	ld.global.f32 	%f42, [%rd24];
	fma.rn.f32 	%f43, %f41, %f42, %f67;
	cvt.u64.u32 	%rd25, %r3;
	cvt.u64.u32 	%rd26, %r36;
	add.s64 	%rd27, %rd26, %rd25;
	shl.b64 	%rd28, %rd27, 2;
	add.s64 	%rd29, %rd2, %rd28;
	ld.global.f32 	%f44, [%rd29+4];
	mul.wide.s32 	%rd30, %r19, 4;
	add.s64 	%rd31, %rd24, %rd30;
	ld.global.f32 	%f45, [%rd31];
	fma.rn.f32 	%f46, %f44, %f45, %f43;
	ld.global.f32 	%f47, [%rd29+8];
	add.s64 	%rd32, %rd31, %rd30;
	ld.global.f32 	%f48, [%rd32];
	fma.rn.f32 	%f49, %f47, %f48, %f46;
	ld.global.f32 	%f50, [%rd29+12];
	add.s64 	%rd33, %rd32, %rd30;
	ld.global.f32 	%f51, [%rd33];
	fma.rn.f32 	%f67, %f50, %f51, %f49;
	add.s32 	%r36, %r36, 4;
$L__BB0_8:
	setp.eq.s32 	%p9, %r13, 0;
	@%p9 bra 	$L__BB0_13;
	setp.eq.s32 	%p10, %r13, 1;
	@%p10 bra 	$L__BB0_11;
	add.s32 	%r27, %r36, %r3;
	mul.wide.u32 	%rd34, %r27, 4;
	add.s64 	%rd35, %rd2, %rd34;
	ld.global.f32 	%f53, [%rd35];
	mad.lo.s32 	%r28, %r36, %r19, %r2;
	mul.wide.s32 	%rd36, %r28, 4;
	add.s64 	%rd37, %rd1, %rd36;
	ld.global.f32 	%f54, [%rd37];
	fma.rn.f32 	%f55, %f53, %f54, %f67;
	cvt.u64.u32 	%rd38, %r3;
	cvt.u64.u32 	%rd39, %r36;
	add.s64 	%rd40, %rd39, %rd38;
	shl.b64 	%rd41, %rd40, 2;
	add.s64 	%rd42, %rd2, %rd41;
	ld.global.f32 	%f56, [%rd42+4];
	mul.wide.s32 	%rd43, %r19, 4;
	add.s64 	%rd44, %rd37, %rd43;
	ld.global.f32 	%f57, [%rd44];
	fma.rn.f32 	%f67, %f56, %f57, %f55;
	add.s32 	%r36, %r36, 2;
$L__BB0_11:
	and.b32  	%r29, %r18, 1;
	setp.eq.b32 	%p11, %r29, 1;
	not.pred 	%p12, %p11;
	@%p12 bra 	$L__BB0_13;
	add.s32 	%r30, %r36, %r3;
	mul.wide.u32 	%rd45, %r30, 4;
	add.s64 	%rd46, %rd2, %rd45;
	ld.global.f32 	%f58, [%rd46];
	mad.lo.s32 	%r31, %r36, %r19, %r2;
	mul.wide.s32 	%rd47, %r31, 4;
	add.s64 	%rd48, %rd1, %rd47;
	ld.global.f32 	%f59, [%rd48];
	fma.rn.f32 	%f67, %f58, %f59, %f67;
$L__BB0_13:
	mad.lo.s32 	%r32, %r19, %r1, %r2;
	cvta.to.global.u64 	%rd49, %rd6;
	mul.wide.s32 	%rd50, %r32, 4;
	add.s64 	%rd51, %rd49, %rd50;
	st.global.f32 	[%rd51], %f67;
$L__BB0_14:
	ret;

}


// ===== COMPILED SASS (sm_100) =====

	.target	sm_100

	.elftype	@"ET_EXEC"


//--------------------- .note.nv.tkinfo           --------------------------
	.section	.note.nv.tkinfo,"",@"SHT_NOTE"
	.sectionflags	@"SHF_NOTE_NV_TKINFO"
	.tkinfo
        /*0018*/ 	.word	0x00000002
        /*0030*/ 	.string	""
        /*0030*/ 	.string	"ptxas"
        /*0030*/ 	.string	"Cuda compilation tools, release 13.0, V13.0.88"
        /*0030*/ 	.string	"Build cuda_13.0.r13.0/compiler.36424714_0"
        /*0030*/ 	.string	"-arch sm_100 -m 64 "



//--------------------- .note.nv.cuinfo           --------------------------
	.section	.note.nv.cuinfo,"",@"SHT_NOTE"
	.sectionflags	@"SHF_NOTE_NV_CUINFO"
        /*0018*/ 	.short	0x0002
        /*001a*/ 	.short	0x0064
        /*001c*/ 	.short	0x0082
	.zero		2


//--------------------- .nv.info                  --------------------------
	.section	.nv.info,"",@"SHT_CUDA_INFO"
	.align	4


	//----- nvinfo : EIATTR_REGCOUNT
	.align		4
        /*0000*/ 	.byte	0x04, 0x2f
        /*0002*/ 	.short	(.L_1 - .L_0)
	.align		4
.L_0:
        /*0004*/ 	.word	index@(_Z13MatrixMulCUDAPKfS0_Pfiiii)
        /*0008*/ 	.word	0x00000020


	//----- nvinfo : EIATTR_FRAME_SIZE
	.align		4
.L_1:
        /*000c*/ 	.byte	0x04, 0x11
        /*000e*/ 	.short	(.L_3 - .L_2)
	.align		4
.L_2:
        /*0010*/ 	.word	index@(_Z13MatrixMulCUDAPKfS0_Pfiiii)
        /*0014*/ 	.word	0x00000000


	//----- nvinfo : EIATTR_MIN_STACK_SIZE
	.align		4
.L_3:
        /*0018*/ 	.byte	0x04, 0x12
        /*001a*/ 	.short	(.L_5 - .L_4)
	.align		4
.L_4:
        /*001c*/ 	.word	index@(_Z13MatrixMulCUDAPKfS0_Pfiiii)
        /*0020*/ 	.word	0x00000000
.L_5:


//--------------------- .nv.compat                --------------------------
	.section	.nv.compat,"",@"SHT_CUDA_COMPAT_INFO"
	.align	4
        /*0000*/ 	.byte	0x02, 0x09, 0x00, 0x00, 0x02, 0x02, 0x01, 0x00, 0x02, 0x05, 0x05, 0x00, 0x03, 0x07, 0x01, 0x01
        /*0010*/ 	.byte	0x02, 0x03, 0x00, 0x00, 0x02, 0x06, 0x01, 0x00, 0x04, 0x0b, 0x08, 0x00, 0x09, 0x00, 0x00, 0x00
        /*0020*/ 	.byte	0x00, 0x00, 0x00, 0x00


//--------------------- .nv.info._Z13MatrixMulCUDAPKfS0_Pfiiii --------------------------
	.section	.nv.info._Z13MatrixMulCUDAPKfS0_Pfiiii,"",@"SHT_CUDA_INFO"
	.sectionflags	@""
	.align	4


	//----- nvinfo : EIATTR_CUDA_API_VERSION
	.align		4
        /*0000*/ 	.byte	0x04, 0x37
        /*0002*/ 	.short	(.L_7 - .L_6)
.L_6:
        /*0004*/ 	.word	0x00000082


	//----- nvinfo : EIATTR_KPARAM_INFO
	.align		4
.L_7:
        /*0008*/ 	.byte	0x04, 0x17
        /*000a*/ 	.short	(.L_9 - .L_8)
.L_8:
        /*000c*/ 	.word	0x00000000
        /*0010*/ 	.short	0x0006
        /*0012*/ 	.short	0x0024
        /*0014*/ 	.byte	0x00, 0xf0, 0x11, 0x00


	//----- nvinfo : EIATTR_KPARAM_INFO
	.align		4
.L_9:
        /*0018*/ 	.byte	0x04, 0x17
        /*001a*/ 	.short	(.L_11 - .L_10)
.L_10:
        /*001c*/ 	.word	0x00000000
        /*0020*/ 	.short	0x0005
        /*0022*/ 	.short	0x0020
        /*0024*/ 	.byte	0x00, 0xf0, 0x11, 0x00


	//----- nvinfo : EIATTR_KPARAM_INFO
	.align		4
.L_11:
        /*0028*/ 	.byte	0x04, 0x17
        /*002a*/ 	.short	(.L_13 - .L_12)
.L_12:
        /*002c*/ 	.word	0x00000000
        /*0030*/ 	.short	0x0004
        /*0032*/ 	.short	0x001c
        /*0034*/ 	.byte	0x00, 0xf0, 0x11, 0x00


	//----- nvinfo : EIATTR_KPARAM_INFO
	.align		4
.L_13:
        /*0038*/ 	.byte	0x04, 0x17
        /*003a*/ 	.short	(.L_15 - .L_14)
.L_14:
        /*003c*/ 	.word	0x00000000
        /*0040*/ 	.short	0x0003
        /*0042*/ 	.short	0x0018
        /*0044*/ 	.byte	0x00, 0xf0, 0x11, 0x00


	//----- nvinfo : EIATTR_KPARAM_INFO
	.align		4
.L_15:
        /*0048*/ 	.byte	0x04, 0x17
        /*004a*/ 	.short	(.L_17 - .L_16)
.L_16:
        /*004c*/ 	.word	0x00000000
        /*0050*/ 	.short	0x0002
        /*0052*/ 	.short	0x0010
        /*0054*/ 	.byte	0x00, 0xf5, 0x21, 0x00


	//----- nvinfo : EIATTR_KPARAM_INFO
	.align		4
.L_17:
        /*0058*/ 	.byte	0x04, 0x17
        /*005a*/ 	.short	(.L_19 - .L_18)
.L_18:
        /*005c*/ 	.word	0x00000000
        /*0060*/ 	.short	0x0001
        /*0062*/ 	.short	0x0008
        /*0064*/ 	.byte	0x00, 0xf5, 0x21, 0x00


	//----- nvinfo : EIATTR_KPARAM_INFO
	.align		4
.L_19:
        /*0068*/ 	.byte	0x04, 0x17
        /*006a*/ 	.short	(.L_21 - .L_20)
.L_20:
        /*006c*/ 	.word	0x00000000
        /*0070*/ 	.short	0x0000
        /*0072*/ 	.short	0x0000
        /*0074*/ 	.byte	0x00, 0xf5, 0x21, 0x00


	//----- nvinfo : EIATTR_SPARSE_MMA_MASK
	.align		4
.L_21:
        /*0078*/ 	.byte	0x03, 0x50
        /*007a*/ 	.short	0x0000


	//----- nvinfo : EIATTR_MAXREG_COUNT
	.align		4
        /*007c*/ 	.byte	0x03, 0x1b
        /*007e*/ 	.short	0x00ff


	//----- nvinfo : EIATTR_MERCURY_ISA_VERSION
	.align		4
        /*0080*/ 	.byte	0x03, 0x5f
        /*0082*/ 	.short	0x0101


	//----- nvinfo : EIATTR_VRC_CTA_INIT_COUNT
	.align		4
        /*0084*/ 	.byte	0x02, 0x4a
	.zero		1
	.zero		1


	//----- nvinfo : EIATTR_EXIT_INSTR_OFFSETS
	.align		4
        /*0088*/ 	.byte	0x04, 0x1c
        /*008a*/ 	.short	(.L_23 - .L_22)


	//   ....[0]....
.L_22:
        /*008c*/ 	.word	0x00000090


	//   ....[1]....
        /*0090*/ 	.word	0x000008b0


	//----- nvinfo : EIATTR_CBANK_PARAM_SIZE
	.align		4
.L_23:
        /*0094*/ 	.byte	0x03, 0x19
        /*0096*/ 	.short	0x0028


	//----- nvinfo : EIATTR_PARAM_CBANK
	.align		4
        /*0098*/ 	.byte	0x04, 0x0a
        /*009a*/ 	.short	(.L_25 - .L_24)
	.align		4
.L_24:
        /*009c*/ 	.word	index@(.nv.constant0._Z13MatrixMulCUDAPKfS0_Pfiiii)
        /*00a0*/ 	.short	0x0380
        /*00a2*/ 	.short	0x0028


	//----- nvinfo : EIATTR_SW_WAR
	.align		4
.L_25:
        /*00a4*/ 	.byte	0x04, 0x36
        /*00a6*/ 	.short	(.L_27 - .L_26)
.L_26:
        /*00a8*/ 	.word	0x00000008
.L_27:


//--------------------- .nv.callgraph             --------------------------
	.section	.nv.callgraph,"",@"SHT_CUDA_CALLGRAPH"
	.align	4
	.sectionentsize	8
	.align		4
        /*0000*/ 	.word	0x00000000
	.align		4
        /*0004*/ 	.word	0xffffffff
	.align		4
        /*0008*/ 	.word	0x00000000
	.align		4
        /*000c*/ 	.word	0xfffffffe
	.align		4
        /*0010*/ 	.word	0x00000000
	.align		4
        /*0014*/ 	.word	0xfffffffd
	.align		4
        /*0018*/ 	.word	0x00000000
	.align		4
        /*001c*/ 	.word	0xfffffffc


//--------------------- .text._Z13MatrixMulCUDAPKfS0_Pfiiii --------------------------
	.section	.text._Z13MatrixMulCUDAPKfS0_Pfiiii,"ax",@progbits
	.align	128
        .global         _Z13MatrixMulCUDAPKfS0_Pfiiii
        .type           _Z13MatrixMulCUDAPKfS0_Pfiiii,@function
        .size           _Z13MatrixMulCUDAPKfS0_Pfiiii,(.L_x_5 - _Z13MatrixMulCUDAPKfS0_Pfiiii)
        .other          _Z13MatrixMulCUDAPKfS0_Pfiiii,@"STO_CUDA_ENTRY STV_DEFAULT"
_Z13MatrixMulCUDAPKfS0_Pfiiii:
.text._Z13MatrixMulCUDAPKfS0_Pfiiii:
[----:B------:R-:W-:Y:S01]  /*0000*/  LDC R1, c[0x0][0x37c] ;  /* 0x0000df00ff017b82 */ /* 0x000fe20000000800 */
[----:B------:R-:W0:Y:S07]  /*0010*/  S2R R0, SR_TID.X ;  /* 0x0000000000007919 */ /* 0x000e2e0000002100 */
[----:B------:R-:W0:Y:S08]  /*0020*/  S2UR UR5, SR_CTAID.Y ;  /* 0x00000000000579c3 */ /* 0x000e300000002600 */
[----:B------:R-:W0:Y:S08]  /*0030*/  LDC.64 R2, c[0x0][0x3a0] ;  /* 0x0000e800ff027b82 */ /* 0x000e300000000a00 */
[----:B------:R-:W1:Y:S08]  /*0040*/  S2UR UR4, SR_CTAID.X ;  /* 0x00000000000479c3 */ /* 0x000e700000002500 */
[----:B------:R-:W1:Y:S01]  /*0050*/  LDC R4, c[0x0][0x398] ;  /* 0x0000e600ff047b82 */ /* 0x000e620000000800 */
[----:B0-----:R-:W-:-:S05]  /*0060*/  IMAD R3, R3, UR5, R0 ;  /* 0x0000000503037c24 */ /* 0x001fca000f8e0200 */
[----:B------:R-:W-:-:S04]  /*0070*/  ISETP.GE.AND P0, PT, R3, R2, PT ;  /* 0x000000020300720c */ /* 0x000fc80003f06270 */
[----:B-1----:R-:W-:-:S13]  /*0080*/  ISETP.LE.OR P0, PT, R4, UR4, P0 ;  /* 0x0000000404007c0c */ /* 0x002fda0008703670 */
[----:B------:R-:W-:Y:S05]  /*0090*/  @P0 EXIT ;  /* 0x000000000000094d */ /* 0x000fea0003800000 */
[----:B------:R-:W0:Y:S01]  /*00a0*/  LDC R0, c[0x0][0x39c] ;  /* 0x0000e700ff007b82 */ /* 0x000e220000000800 */
[----:B------:R-:W1:Y:S01]  /*00b0*/  LDCU.64 UR6, c[0x0][0x358] ;  /* 0x00006b00ff0677ac */ /* 0x000e620008000a00 */
[----:B------:R-:W-:Y:S01]  /*00c0*/  HFMA2 R22, -RZ, RZ, 0, 0 ;  /* 0x00000000ff167431 */ /* 0x000fe200000001ff */
[----:B0-----:R-:W-:-:S13]  /*00d0*/  ISETP.GE.AND P0, PT, R0, 0x1, PT ;  /* 0x000000010000780c */ /* 0x001fda0003f06270 */
[----:B-1----:R-:W-:Y:S05]  /*00e0*/  @!P0 BRA `(.L_x_0) ;  /* 0x0000000400e08947 */ /* 0x002fea0003800000 */
[C---:B------:R-:W-:Y:S01]  /*00f0*/  ISETP.GE.U32.AND P1, PT, R0.reuse, 0x8, PT ;  /* 0x000000080000780c */ /* 0x040fe20003f26070 */
[C---:B------:R-:W-:Y:S01]  /*0100*/  IMAD R18, R0.reuse, UR4, RZ ;  /* 0x0000000400127c24 */ /* 0x040fe2000f8e02ff */
[----:B------:R-:W-:Y:S02]  /*0110*/  LOP3.LUT R24, R0, 0x7, RZ, 0xc0, !PT ;  /* 0x0000000700187812 */ /* 0x000fe400078ec0ff */
[----:B------:R-:W-:Y:S02]  /*0120*/  MOV R22, RZ ;  /* 0x000000ff00167202 */ /* 0x000fe40000000f00 */
[----:B------:R-:W-:Y:S02]  /*0130*/  ISETP.NE.AND P0, PT, R24, RZ, PT ;  /* 0x000000ff1800720c */ /* 0x000fe40003f05270 */
[----:B------:R-:W-:-:S05]  /*0140*/  MOV R21, RZ ;  /* 0x000000ff00157202 */ /* 0x000fca0000000f00 */
[----:B------:R-:W-:Y:S06]  /*0150*/  @!P1 BRA `(.L_x_1) ;  /* 0x0000000000c49947 */ /* 0x000fec0003800000 */
[----:B------:R-:W0:Y:S01]  /*0160*/  LDC.64 R4, c[0x0][0x380] ;  /* 0x0000e000ff047b82 */ /* 0x000e220000000a00 */
[----:B------:R-:W-:Y:S02]  /*0170*/  LOP3.LUT R21, R0, 0x7ffffff8, RZ, 0xc0, !PT ;  /* 0x7ffffff800157812 */ /* 0x000fe400078ec0ff */
[----:B------:R-:W-:Y:S02]  /*0180*/  MOV R22, RZ ;  /* 0x000000ff00167202 */ /* 0x000fe40000000f00 */
[----:B------:R-:W-:Y:S02]  /*0190*/  MOV R19, R3 ;  /* 0x0000000300137202 */ /* 0x000fe40000000f00 */
[----:B------:R-:W-:Y:S01]  /*01a0*/  IADD3 R20, PT, PT, -R21, RZ, RZ ;  /* 0x000000ff15147210 */ /* 0x000fe20007ffe1ff */
[----:B0-----:R-:W-:-:S03]  /*01b0*/  IMAD.WIDE.U32 R4, R18, 0x4, R4 ;  /* 0x0000000412047825 */ /* 0x001fc600078e0004 */
[----:B------:R-:W-:-:S04]  /*01c0*/  IADD3 R6, P1, PT, R4, 0x10, RZ ;  /* 0x0000001004067810 */ /* 0x000fc80007f3e0ff */
[----:B------:R-:W-:-:S09]  /*01d0*/  IADD3.X R7, PT, PT, RZ, R5, RZ, P1, !PT ;  /* 0x00000005ff077210 */ /* 0x000fd20000ffe4ff */
.L_x_2:
[----:B------:R-:W0:Y:S01]  /*01e0*/  LDC.64 R14, c[0x0][0x388] ;  /* 0x0000e200ff0e7b82 */ /* 0x000e220000000a00 */
[----:B------:R-:W-:Y:S02]  /*01f0*/  MOV R4, R6 ;  /* 0x0000000600047202 */ /* 0x000fe40000000f00 */
[----:B------:R-:W-:-:S05]  /*0200*/  MOV R5, R7 ;  /* 0x0000000700057202 */ /* 0x000fca0000000f00 */
[----:B------:R-:W2:Y:S04]  /*0210*/  LDG.E R27, desc[UR6][R4.64+-0x10] ;  /* 0xfffff006041b7981 */ /* 0x000ea8000c1e1900 */
[----:B------:R-:W3:Y:S04]  /*0220*/  LDG.E R23, desc[UR6][R4.64+-0xc] ;  /* 0xfffff40604177981 */ /* 0x000ee8000c1e1900 */
[----:B------:R-:W4:Y:S04]  /*0230*/  LDG.E R26, desc[UR6][R4.64+-0x8] ;  /* 0xfffff806041a7981 */ /* 0x000f28000c1e1900 */
[----:B------:R-:W5:Y:S01]  /*0240*/  LDG.E R28, desc[UR6][R4.64+-0x4] ;  /* 0xfffffc06041c7981 */ /* 0x000f62000c1e1900 */
[----:B0-----:R-:W-:-:S05]  /*0250*/  IMAD.WIDE R14, R19, 0x4, R14 ;  /* 0x00000004130e7825 */ /* 0x001fca00078e020e */
[----:B------:R0:W2:Y:S01]  /*0260*/  LDG.E R25, desc[UR6][R14.64] ;  /* 0x000000060e197981 */ /* 0x0000a2000c1e1900 */
[----:B------:R-:W-:-:S04]  /*0270*/  IMAD.WIDE R16, R2, 0x4, R14 ;  /* 0x0000000402107825 */ /* 0x000fc800078e020e */
[C---:B------:R-:W-:Y:S02]  /*0280*/  IMAD.WIDE R8, R2.reuse, 0x4, R16 ;  /* 0x0000000402087825 */ /* 0x040fe400078e0210 */
[----:B------:R-:W3:Y:S02]  /*0290*/  LDG.E R16, desc[UR6][R16.64] ;  /* 0x0000000610107981 */ /* 0x000ee4000c1e1900 */
[C---:B------:R-:W-:Y:S02]  /*02a0*/  IMAD.WIDE R6, R2.reuse, 0x4, R8 ;  /* 0x0000000402067825 */ /* 0x040fe400078e0208 */
[----:B------:R1:W4:Y:S02]  /*02b0*/  LDG.E R29, desc[UR6][R8.64] ;  /* 0x00000006081d7981 */ /* 0x000324000c1e1900 */
[C---:B------:R-:W-:Y:S02]  /*02c0*/  IMAD.WIDE R10, R2.reuse, 0x4, R6 ;  /* 0x00000004020a7825 */ /* 0x040fe400078e0206 */
[----:B------:R-:W5:Y:S02]  /*02d0*/  LDG.E R7, desc[UR6][R6.64] ;  /* 0x0000000606077981 */ /* 0x000f64000c1e1900 */
[----:B------:R-:W-:-:S02]  /*02e0*/  IMAD.WIDE R12, R2, 0x4, R10 ;  /* 0x00000004020c7825 */ /* 0x000fc400078e020a */
[----:B------:R2:W5:Y:S04]  /*02f0*/  LDG.E R11, desc[UR6][R10.64] ;  /* 0x000000060a0b7981 */ /* 0x000568000c1e1900 */
[----:B------:R-:W5:Y:S01]  /*0300*/  LDG.E R6, desc[UR6][R4.64] ;  /* 0x0000000604067981 */ /* 0x000f62000c1e1900 */
[----:B0-----:R-:W-:-:S03]  /*0310*/  IMAD.WIDE R14, R2, 0x4, R12 ;  /* 0x00000004020e7825 */ /* 0x001fc600078e020c */
[----:B------:R-:W5:Y:S01]  /*0320*/  LDG.E R12, desc[UR6][R12.64] ;  /* 0x000000060c0c7981 */ /* 0x000f62000c1e1900 */
[----:B-1----:R-:W-:-:S03]  /*0330*/  IMAD.WIDE R8, R2, 0x4, R14 ;  /* 0x0000000402087825 */ /* 0x002fc600078e020e */
[----:B------:R-:W5:Y:S04]  /*0340*/  LDG.E R17, desc[UR6][R14.64] ;  /* 0x000000060e117981 */ /* 0x000f68000c1e1900 */
[----:B------:R-:W5:Y:S01]  /*0350*/  LDG.E R8, desc[UR6][R8.64] ;  /* 0x0000000608087981 */ /* 0x000f62000c1e1900 */
[----:B--2---:R-:W-:-:S03]  /*0360*/  FFMA R10, R27, R25, R22 ;  /* 0x000000191b0a7223 */ /* 0x004fc60000000016 */
[----:B------:R-:W2:Y:S04]  /*0370*/  LDG.E R25, desc[UR6][R4.64+0x4] ;  /* 0x0000040604197981 */ /* 0x000ea8000c1e1900 */
[----:B------:R-:W2:Y:S04]  /*0380*/  LDG.E R22, desc[UR6][R4.64+0x8] ;  /* 0x0000080604167981 */ /* 0x000ea8000c1e1900 */
[----:B------:R-:W2:Y:S01]  /*0390*/  LDG.E R27, desc[UR6][R4.64+0xc] ;  /* 0x00000c06041b7981 */ /* 0x000ea2000c1e1900 */
[----:B---3--:R-:W-:Y:S01]  /*03a0*/  FFMA R23, R23, R16, R10 ;  /* 0x0000001017177223 */ /* 0x008fe2000000000a */
[----:B------:R-:W-:-:S03]  /*03b0*/  IADD3 R20, PT, PT, R20, 0x8, RZ ;  /* 0x0000000814147810 */ /* 0x000fc60007ffe0ff */
[----:B----4-:R-:W-:Y:S01]  /*03c0*/  FFMA R23, R26, R29, R23 ;  /* 0x0000001d1a177223 */ /* 0x010fe20000000017 */
[----:B------:R-:W-:-:S03]  /*03d0*/  ISETP.NE.AND P1, PT, R20, RZ, PT ;  /* 0x000000ff1400720c */ /* 0x000fc60003f25270 */
[----:B-----5:R-:W-:-:S04]  /*03e0*/  FFMA R7, R28, R7, R23 ;  /* 0x000000071c077223 */ /* 0x020fc80000000017 */
[----:B------:R-:W-:Y:S01]  /*03f0*/  FFMA R6, R6, R11, R7 ;  /* 0x0000000b06067223 */ /* 0x000fe20000000007 */
[----:B------:R-:W-:-:S03]  /*0400*/  LEA R19, R2, R19, 0x3 ;  /* 0x0000001302137211 */ /* 0x000fc600078e18ff */
[----:B--2---:R-:W-:Y:S01]  /*0410*/  FFMA R25, R25, R12, R6 ;  /* 0x0000000c19197223 */ /* 0x004fe20000000006 */
[----:B------:R-:W-:-:S03]  /*0420*/  IADD3 R6, P2, PT, R4, 0x20, RZ ;  /* 0x0000002004067810 */ /* 0x000fc60007f5e0ff */
[----:B------:R-:W-:Y:S01]  /*0430*/  FFMA R22, R22, R17, R25 ;  /* 0x0000001116167223 */ /* 0x000fe20000000019 */
[----:B------:R-:W-:-:S03]  /*0440*/  IADD3.X R7, PT, PT, RZ, R5, RZ, P2, !PT ;  /* 0x00000005ff077210 */ /* 0x000fc600017fe4ff */
[----:B------:R-:W-:Y:S01]  /*0450*/  FFMA R22, R27, R8, R22 ;  /* 0x000000081b167223 */ /* 0x000fe20000000016 */
[----:B------:R-:W-:Y:S06]  /*0460*/  @P1 BRA `(.L_x_2) ;  /* 0xfffffffc005c1947 */ /* 0x000fec000383ffff */
.L_x_1:
[----:B------:R-:W-:Y:S05]  /*0470*/  @!P0 BRA `(.L_x_0) ;  /* 0x0000000000fc8947 */ /* 0x000fea0003800000 */
[----:B------:R-:W-:Y:S02]  /*0480*/  ISETP.GE.U32.AND P1, PT, R24, 0x4, PT ;  /* 0x000000041800780c */ /* 0x000fe40003f26070 */
[----:B------:R-:W-:-:S04]  /*0490*/  LOP3.LUT R16, R0, 0x3, RZ, 0xc0, !PT ;  /* 0x0000000300107812 */ /* 0x000fc800078ec0ff */
[----:B------:R-:W-:-:S07]  /*04a0*/  ISETP.NE.AND P0, PT, R16, RZ, PT ;  /* 0x000000ff1000720c */ /* 0x000fce0003f05270 */
[----:B------:R-:W-:Y:S06]  /*04b0*/  @!P1 BRA `(.L_x_3) ;  /* 0x00000000006c9947 */ /* 0x000fec0003800000 */
[----:B------:R-:W0:Y:S01]  /*04c0*/  LDC.64 R6, c[0x0][0x388] ;  /* 0x0000e200ff067b82 */ /* 0x000e220000000a00 */
[----:B------:R-:W-:Y:S01]  /*04d0*/  IMAD R11, R21, R2, R3 ;  /* 0x00000002150b7224 */ /* 0x000fe200078e0203 */
[CC--:B------:R-:W-:Y:S02]  /*04e0*/  IADD3 R9, PT, PT, R18.reuse, R21.reuse, RZ ;  /* 0x0000001512097210 */ /* 0x0c0fe40007ffe0ff */
[----:B------:R-:W-:-:S04]  /*04f0*/  IADD3 R10, P1, PT, R18, R21, RZ ;  /* 0x00000015120a7210 */ /* 0x000fc80007f3e0ff */
[----:B------:R-:W1:Y:S08]  /*0500*/  LDC.64 R14, c[0x0][0x380] ;  /* 0x0000e000ff0e7b82 */ /* 0x000e700000000a00 */
[----:B------:R-:W2:Y:S01]  /*0510*/  LDC.64 R4, c[0x0][0x380] ;  /* 0x0000e000ff047b82 */ /* 0x000ea20000000a00 */
[----:B0-----:R-:W-:Y:S01]  /*0520*/  IMAD.WIDE R6, R11, 0x4, R6 ;  /* 0x000000040b067825 */ /* 0x001fe200078e0206 */
[----:B------:R-:W-:-:S03]  /*0530*/  IADD3.X R11, PT, PT, RZ, RZ, RZ, P1, !PT ;  /* 0x000000ffff0b7210 */ /* 0x000fc60000ffe4ff */
[----:B-1----:R-:W-:-:S04]  /*0540*/  IMAD.WIDE.U32 R14, R9, 0x4, R14 ;  /* 0x00000004090e7825 */ /* 0x002fc800078e000e */
[----:B------:R-:W-:Y:S02]  /*0550*/  IMAD.WIDE R8, R2, 0x4, R6 ;  /* 0x0000000402087825 */ /* 0x000fe400078e0206 */
[----:B------:R-:W3:Y:S01]  /*0560*/  LDG.E R15, desc[UR6][R14.64] ;  /* 0x000000060e0f7981 */ /* 0x000ee2000c1e1900 */
[----:B--2---:R-:W-:-:S03]  /*0570*/  LEA R4, P1, R10, R4, 0x2 ;  /* 0x000000040a047211 */ /* 0x004fc600078210ff */
[----:B------:R-:W3:Y:S01]  /*0580*/  LDG.E R6, desc[UR6][R6.64] ;  /* 0x0000000606067981 */ /* 0x000ee2000c1e1900 */
[----:B------:R-:W-:Y:S01]  /*0590*/  LEA.HI.X R5, R10, R5, R11, 0x2, P1 ;  /* 0x000000050a057211 */ /* 0x000fe200008f140b */
[C---:B------:R-:W-:Y:S02]  /*05a0*/  IMAD.WIDE R10, R2.reuse, 0x4, R8 ;  /* 0x00000004020a7825 */ /* 0x040fe400078e0208 */
[----:B------:R-:W2:Y:S04]  /*05b0*/  LDG.E R8, desc[UR6][R8.64] ;  /* 0x0000000608087981 */ /* 0x000ea8000c1e1900 */
[----:B------:R-:W2:Y:S01]  /*05c0*/  LDG.E R20, desc[UR6][R4.64+0x4] ;  /* 0x0000040604147981 */ /* 0x000ea2000c1e1900 */
[----:B------:R-:W-:-:S03]  /*05d0*/  IMAD.WIDE R12, R2, 0x4, R10 ;  /* 0x00000004020c7825 */ /* 0x000fc600078e020a */
[----:B------:R-:W4:Y:S04]  /*05e0*/  LDG.E R10, desc[UR6][R10.64] ;  /* 0x000000060a0a7981 */ /* 0x000f28000c1e1900 */
[----:B------:R-:W4:Y:S04]  /*05f0*/  LDG.E R24, desc[UR6][R4.64+0x8] ;  /* 0x0000080604187981 */ /* 0x000f28000c1e1900 */
[----:B------:R-:W5:Y:S04]  /*0600*/  LDG.E R12, desc[UR6][R12.64] ;  /* 0x000000060c0c7981 */ /* 0x000f68000c1e1900 */
[----:B------:R-:W5:Y:S01]  /*0610*/  LDG.E R26, desc[UR6][R4.64+0xc] ;  /* 0x00000c06041a7981 */ /* 0x000f62000c1e1900 */
[----:B------:R-:W-:Y:S01]  /*0620*/  IADD3 R21, PT, PT, R21, 0x4, RZ ;  /* 0x0000000415157810 */ /* 0x000fe20007ffe0ff */
[----:B---3--:R-:W-:-:S04]  /*0630*/  FFMA R15, R15, R6, R22 ;  /* 0x000000060f0f7223 */ /* 0x008fc80000000016 */
[----:B--2---:R-:W-:-:S04]  /*0640*/  FFMA R15, R20, R8, R15 ;  /* 0x00000008140f7223 */ /* 0x004fc8000000000f */
[----:B----4-:R-:W-:-:S04]  /*0650*/  FFMA R15, R24, R10, R15 ;  /* 0x0000000a180f7223 */ /* 0x010fc8000000000f */
[----:B-----5:R-:W-:-:S07]  /*0660*/  FFMA R22, R26, R12, R15 ;  /* 0x0000000c1a167223 */ /* 0x020fce000000000f */
.L_x_3:
[----:B------:R-:W-:Y:S05]  /*0670*/  @!P0 BRA `(.L_x_0) ;  /* 0x00000000007c8947 */ /* 0x000fea0003800000 */
[----:B------:R-:W-:Y:S01]  /*0680*/  ISETP.NE.AND P1, PT, R16, 0x1, PT ;  /* 0x000000011000780c */ /* 0x000fe20003f25270 */
[----:B------:R-:W0:Y:S01]  /*0690*/  LDC.64 R12, c[0x0][0x380] ;  /* 0x0000e000ff0c7b82 */ /* 0x000e220000000a00 */
[----:B------:R-:W-:-:S04]  /*06a0*/  LOP3.LUT R0, R0, 0x1, RZ, 0xc0, !PT ;  /* 0x0000000100007812 */ /* 0x000fc800078ec0ff */
[----:B------:R-:W-:-:S03]  /*06b0*/  ISETP.NE.U32.AND P0, PT, R0, 0x1, PT ;  /* 0x000000010000780c */ /* 0x000fc60003f05070 */
[----:B------:R-:W1:Y:S04]  /*06c0*/  LDC.64 R10, c[0x0][0x388] ;  /* 0x0000e200ff0a7b82 */ /* 0x000e680000000a00 */
[CC--:B------:R-:W-:Y:S02]  /*06d0*/  @P1 IADD3 R15, PT, PT, R18.reuse, R21.reuse, RZ ;  /* 0x00000015120f1210 */ /* 0x0c0fe40007ffe0ff */
[----:B------:R-:W-:Y:S02]  /*06e0*/  @P1 IADD3 R0, P2, PT, R18, R21, RZ ;  /* 0x0000001512001210 */ /* 0x000fe40007f5e0ff */
[----:B------:R-:W2:Y:S02]  /*06f0*/  @P1 LDC.64 R6, c[0x0][0x380] ;  /* 0x0000e000ff061b82 */ /* 0x000ea40000000a00 */
[----:B------:R-:W-:-:S06]  /*0700*/  @P1 IADD3.X R14, PT, PT, RZ, RZ, RZ, P2, !PT ;  /* 0x000000ffff0e1210 */ /* 0x000fcc00017fe4ff */
[----:B------:R-:W3:Y:S01]  /*0710*/  LDC.64 R8, c[0x0][0x380] ;  /* 0x0000e000ff087b82 */ /* 0x000ee20000000a00 */
[----:B0-----:R-:W-:-:S04]  /*0720*/  @P1 IMAD.WIDE.U32 R12, R15, 0x4, R12 ;  /* 0x000000040f0c1825 */ /* 0x001fc800078e000c */
[C---:B------:R-:W-:Y:S01]  /*0730*/  @P1 IMAD R15, R21.reuse, R2, R3 ;  /* 0x00000002150f1224 */ /* 0x040fe200078e0203 */
[----:B------:R-:W-:Y:S01]  /*0740*/  @P1 IADD3 R21, PT, PT, R21, 0x2, RZ ;  /* 0x0000000215151810 */ /* 0x000fe20007ffe0ff */
[----:B------:R-:W4:Y:S01]  /*0750*/  @P1 LDG.E R13, desc[UR6][R12.64] ;  /* 0x000000060c0d1981 */ /* 0x000f22000c1e1900 */
[----:B------:R-:W0:Y:S01]  /*0760*/  LDC.64 R4, c[0x0][0x388] ;  /* 0x0000e200ff047b82 */ /* 0x000e220000000a00 */
[----:B-1----:R-:W-:Y:S01]  /*0770*/  @P1 IMAD.WIDE R10, R15, 0x4, R10 ;  /* 0x000000040f0a1825 */ /* 0x002fe200078e020a */
[----:B------:R-:W-:Y:S02]  /*0780*/  @!P0 IADD3 R17, PT, PT, R18, R21, RZ ;  /* 0x0000001512118210 */ /* 0x000fe40007ffe0ff */
[----:B--2---:R-:W-:Y:S01]  /*0790*/  @P1 LEA R6, P2, R0, R6, 0x2 ;  /* 0x0000000600061211 */ /* 0x004fe200078410ff */
[----:B------:R-:W-:-:S03]  /*07a0*/  @!P0 IMAD R21, R21, R2, R3 ;  /* 0x0000000215158224 */ /* 0x000fc600078e0203 */
[----:B------:R-:W-:Y:S01]  /*07b0*/  @P1 LEA.HI.X R7, R0, R7, R14, 0x2, P2 ;  /* 0x0000000700071211 */ /* 0x000fe200010f140e */
[----:B------:R-:W-:Y:S01]  /*07c0*/  @P1 IMAD.WIDE R14, R2, 0x4, R10 ;  /* 0x00000004020e1825 */ /* 0x000fe200078e020a */
[----:B------:R-:W4:Y:S03]  /*07d0*/  @P1 LDG.E R0, desc[UR6][R10.64] ;  /* 0x000000060a001981 */ /* 0x000f26000c1e1900 */
[----:B---3--:R-:W-:Y:S01]  /*07e0*/  @!P0 IMAD.WIDE.U32 R8, R17, 0x4, R8 ;  /* 0x0000000411088825 */ /* 0x008fe200078e0008 */
[----:B------:R-:W2:Y:S04]  /*07f0*/  @P1 LDG.E R7, desc[UR6][R6.64+0x4] ;  /* 0x0000040606071981 */ /* 0x000ea8000c1e1900 */
[----:B------:R-:W2:Y:S01]  /*0800*/  @P1 LDG.E R14, desc[UR6][R14.64] ;  /* 0x000000060e0e1981 */ /* 0x000ea2000c1e1900 */
[----:B0-----:R-:W-:-:S03]  /*0810*/  @!P0 IMAD.WIDE R4, R21, 0x4, R4 ;  /* 0x0000000415048825 */ /* 0x001fc600078e0204 */
[----:B------:R-:W3:Y:S04]  /*0820*/  @!P0 LDG.E R9, desc[UR6][R8.64] ;  /* 0x0000000608098981 */ /* 0x000ee8000c1e1900 */
[----:B------:R-:W3:Y:S01]  /*0830*/  @!P0 LDG.E R4, desc[UR6][R4.64] ;  /* 0x0000000604048981 */ /* 0x000ee2000c1e1900 */
[----:B----4-:R-:W-:-:S04]  /*0840*/  @P1 FFMA R0, R13, R0, R22 ;  /* 0x000000000d001223 */ /* 0x010fc80000000016 */
[----:B--2---:R-:W-:-:S04]  /*0850*/  @P1 FFMA R22, R7, R14, R0 ;  /* 0x0000000e07161223 */ /* 0x004fc80000000000 */
[----:B---3--:R-:W-:-:S07]  /*0860*/  @!P0 FFMA R22, R9, R4, R22 ;  /* 0x0000000409168223 */ /* 0x008fce0000000016 */
.L_x_0:
[----:B------:R-:W0:Y:S01]  /*0870*/  LDC.64 R4, c[0x0][0x390] ;  /* 0x0000e400ff047b82 */ /* 0x000e220000000a00 */
[----:B------:R-:W-:-:S04]  /*0880*/  IMAD R3, R2, UR4, R3 ;  /* 0x0000000402037c24 */ /* 0x000fc8000f8e0203 */
[----:B0-----:R-:W-:-:S05]  /*0890*/  IMAD.WIDE R2, R3, 0x4, R4 ;  /* 0x0000000403027825 */ /* 0x001fca00078e0204 */
[----:B------:R-:W-:Y:S01]  /*08a0*/  STG.E desc[UR6][R2.64], R22 ;  /* 0x0000001602007986 */ /* 0x000fe2000c101906 */
[----:B------:R-:W-:Y:S05]  /*08b0*/  EXIT ;  /* 0x000000000000794d */ /* 0x000fea0003800000 */
.L_x_4:
[----:B------:R-:W-:-:S00]  /*08c0*/  BRA `(.L_x_4) ;  /* 0xfffffffc00fc7947 */ /* 0x000fc0000383ffff */
[----:B------:R-:W-:-:S00]  /*08d0*/  NOP ;  /* 0x0000000000007918 */ /* 0x000fc00000000000 */
        /* <DEDUP_REMOVED lines=10> */
.L_x_5:


//--------------------- .nv.shared.reserved.0     --------------------------
	.section	.nv.shared.reserved.0,"aw",@nobits
	.weak		__nv_reservedSMEM_offset_0_alias
	.size		__nv_reservedSMEM_offset_0_alias, 0, 64
	.other		__nv_reservedSMEM_offset_0_alias,@"STO_CUDA_RESERVED_SHARED STV_DEFAULT"
__nv_reservedSMEM_offset_0_alias:
	.zero		0
	.zero		64


//--------------------- .nv.constant0._Z13MatrixMulCUDAPKfS0_Pfiiii --------------------------
	.section	.nv.constant0._Z13MatrixMulCUDAPKfS0_Pfiiii,"a",@progbits
	.sectionflags	@""
	.align	4
.nv.constant0._Z13MatrixMulCUDAPKfS0_Pfiiii:
	.zero		936


//--------------------- SYMBOLS --------------------------

	.type		.nv.reservedSmem.offset0,@object
	.size		.nv.reservedSmem.offset0,0x4
